	.headerflags	@"EF_CUDA_TEXMODE_UNIFIED EF_CUDA_64BIT_ADDRESS EF_CUDA_ACCELERATORS EF_CUDA_SM90 EF_CUDA_VIRTUAL_SM(EF_CUDA_SM90)"
	.elftype	@"ET_EXEC"


//--------------------- .nv.info                  --------------------------
	.section	.nv.info,"",@"SHT_CUDA_INFO"
	.align	4


	//----- nvinfo : EIATTR_REGCOUNT
	.align		4
        /*0000*/ 	.byte	0x04, 0x2f
        /*0002*/ 	.short	(.L_1 - .L_0)
	.align		4
.L_0:
        /*0004*/ 	.word	index@(triton_poi_fused_clone_16)
        /*0008*/ 	.word	0x0000000e


	//----- nvinfo : EIATTR_MIN_STACK_SIZE
	.align		4
.L_1:
        /*000c*/ 	.byte	0x04, 0x12
        /*000e*/ 	.short	(.L_3 - .L_2)
	.align		4
.L_2:
        /*0010*/ 	.word	index@(triton_poi_fused_clone_16)
        /*0014*/ 	.word	0x00000000


	//----- nvinfo : EIATTR_FRAME_SIZE
	.align		4
.L_3:
        /*0018*/ 	.byte	0x04, 0x11
        /*001a*/ 	.short	(.L_5 - .L_4)
	.align		4
.L_4:
        /*001c*/ 	.word	index@(triton_poi_fused_clone_16)
        /*0020*/ 	.word	0x00000000


	//----- nvinfo : EIATTR_MIN_STACK_SIZE
	.align		4
.L_5:
        /*0024*/ 	.byte	0x04, 0x12
        /*0026*/ 	.short	(.L_7 - .L_6)
	.align		4
.L_6:
        /*0028*/ 	.word	index@(triton_poi_fused_clone_16)
        /*002c*/ 	.word	0x00000000
.L_7:


//--------------------- .nv.info.triton_poi_fused_clone_16 --------------------------
	.section	.nv.info.triton_poi_fused_clone_16,"",@"SHT_CUDA_INFO"
	.sectionflags	@""
	.align	4


	//----- nvinfo : EIATTR_CUDA_API_VERSION
	.align		4
        /*0000*/ 	.byte	0x04, 0x37
        /*0002*/ 	.short	(.L_9 - .L_8)
.L_8:
        /*0004*/ 	.word	0x0000007c


	//----- nvinfo : EIATTR_KPARAM_INFO
	.align		4
.L_9:
        /*0008*/ 	.byte	0x04, 0x17
        /*000a*/ 	.short	(.L_11 - .L_10)
.L_10:
        /*000c*/ 	.word	0x00000000
        /*0010*/ 	.short	0x0002
        /*0012*/ 	.short	0x0010
        /*0014*/ 	.byte	0x00, 0xf0, 0x11, 0x00


	//----- nvinfo : EIATTR_KPARAM_INFO
	.align		4
.L_11:
        /*0018*/ 	.byte	0x04, 0x17
        /*001a*/ 	.short	(.L_13 - .L_12)
.L_12:
        /*001c*/ 	.word	0x00000000
        /*0020*/ 	.short	0x0001
        /*0022*/ 	.short	0x0008
        /*0024*/ 	.byte	0x00, 0xf4, 0x21, 0x00


	//----- nvinfo : EIATTR_KPARAM_INFO
	.align		4
.L_13:
        /*0028*/ 	.byte	0x04, 0x17
        /*002a*/ 	.short	(.L_15 - .L_14)
.L_14:
        /*002c*/ 	.word	0x00000000
        /*0030*/ 	.short	0x0000
        /*0032*/ 	.short	0x0000
        /*0034*/ 	.byte	0x00, 0xf4, 0x21, 0x00


	//----- nvinfo : EIATTR_SPARSE_MMA_MASK
	.align		4
.L_15:
        /*0038*/ 	.byte	0x03, 0x50
        /*003a*/ 	.short	0x0000


	//----- nvinfo : EIATTR_MAXREG_COUNT
	.align		4
        /*003c*/ 	.byte	0x03, 0x1b
        /*003e*/ 	.short	0x00ff


	//----- nvinfo : EIATTR_EXIT_INSTR_OFFSETS
	.align		4
        /*0040*/ 	.byte	0x04, 0x1c
        /*0042*/ 	.short	(.L_17 - .L_16)


	//   ....[0]....
.L_16:
        /*0044*/ 	.word	0x00000300


	//   ....[1]....
        /*0048*/ 	.word	0x00000320


	//----- nvinfo : EIATTR_REQNTID
	.align		4
.L_17:
        /*004c*/ 	.byte	0x04, 0x10
        /*004e*/ 	.short	(.L_19 - .L_18)
.L_18:
        /*0050*/ 	.word	0x00000080
        /*0054*/ 	.word	0x00000001
        /*0058*/ 	.word	0x00000001


	//----- nvinfo : EIATTR_CRS_STACK_SIZE
	.align		4
.L_19:
        /*005c*/ 	.byte	0x04, 0x1e
        /*005e*/ 	.short	(.L_21 - .L_20)
.L_20:
        /*0060*/ 	.word	0x00000000


	//----- nvinfo : EIATTR_CBANK_PARAM_SIZE
	.align		4
.L_21:
        /*0064*/ 	.byte	0x03, 0x19
        /*0066*/ 	.short	0x0014


	//----- nvinfo : EIATTR_PARAM_CBANK
	.align		4
        /*0068*/ 	.byte	0x04, 0x0a
        /*006a*/ 	.short	(.L_23 - .L_22)
	.align		4
.L_22:
        /*006c*/ 	.word	index@(.nv.constant0.triton_poi_fused_clone_16)
        /*0070*/ 	.short	0x0210
        /*0072*/ 	.short	0x0014


	//----- nvinfo : EIATTR_SW_WAR
	.align		4
.L_23:
        /*0074*/ 	.byte	0x04, 0x36
        /*0076*/ 	.short	(.L_25 - .L_24)
.L_24:
        /*0078*/ 	.word	0x00000008
.L_25:


//--------------------- .nv.callgraph             --------------------------
	.section	.nv.callgraph,"",@"SHT_CUDA_CALLGRAPH"
	.align	4
	.sectionentsize	8
	.align		4
        /*0000*/ 	.word	0x00000000
	.align		4
        /*0004*/ 	.word	0xffffffff
	.align		4
        /*0008*/ 	.word	0x00000000
	.align		4
        /*000c*/ 	.word	0xfffffffe
	.align		4
        /*0010*/ 	.word	0x00000000
	.align		4
        /*0014*/ 	.word	0xfffffffd
	.align		4
        /*0018*/ 	.word	0x00000000
	.align		4
        /*001c*/ 	.word	0xfffffffc


//--------------------- .text.triton_poi_fused_clone_16 --------------------------
	.section	.text.triton_poi_fused_clone_16,"ax",@progbits
	.align	128
        .global         triton_poi_fused_clone_16
        .type           triton_poi_fused_clone_16,@function
        .size           triton_poi_fused_clone_16,(.L_x_3 - triton_poi_fused_clone_16)
        .other          triton_poi_fused_clone_16,@"STO_CUDA_ENTRY STV_DEFAULT"
triton_poi_fused_clone_16:
.text.triton_poi_fused_clone_16:
[----:B------:R-:W0:Y:S02]  /*0000*/  LDC R1, c[0x0][0x28] ;  /* 0x00000a00ff017b82 */ /* 0x000e240000000800 */
[----:B------:R-:W1:Y:S01]  /*0010*/  S2R R0, SR_TID.X ;  /* 0x0000000000007919 */ /* 0x000e620000002100 */
[----:B------:R-:W-:Y:S01]  /*0020*/  ULDC.64 UR4, c[0x0][0x208] ;  /* 0x0000820000047ab9 */ /* 0x000fe20000000a00 */
[----:B------:R-:W-:Y:S01]  /*0030*/  BSSY B0, `(.L_x_0) ;  /* 0x000002c000007945 */ /* 0x000fe20003800000 */
[----:B------:R-:W2:Y:S01]  /*0040*/  S2R R5, SR_CTAID.X ;  /* 0x0000000000057919 */ /* 0x000ea20000002500 */
[----:B-1----:R-:W-:Y:S01]  /*0050*/  IMAD.SHL.U32 R0, R0, 0x2, RZ ;  /* 0x0000000200007824 */ /* 0x002fe200078e00ff */
[----:B--2---:R-:W-:-:S04]  /*0060*/  SHF.R.S32.HI R8, RZ, 0x17, R5 ;  /* 0x00000017ff087819 */ /* 0x004fc80000011405 */
[----:B------:R-:W-:Y:S02]  /*0070*/  LOP3.LUT R0, R0, 0xfe, RZ, 0xc0, !PT ;  /* 0x000000fe00007812 */ /* 0x000fe400078ec0ff */
[----:B------:R-:W-:-:S03]  /*0080*/  SGXT R8, R8, 0x1 ;  /* 0x000000010808781a */ /* 0x000fc60000000200 */
[----:B------:R-:W-:-:S05]  /*0090*/  IMAD R7, R5, 0x100, R0 ;  /* 0x0000010005077824 */ /* 0x000fca00078e0200 */
[----:B------:R-:W-:Y:S02]  /*00a0*/  SHF.R.S32.HI R0, RZ, 0x1f, R7 ;  /* 0x0000001fff007819 */ /* 0x000fe40000011407 */
[-C--:B------:R-:W-:Y:S02]  /*00b0*/  LEA.HI R8, R8, R7.reuse, RZ, 0x6 ;  /* 0x0000000708087211 */ /* 0x080fe400078f30ff */
[----:B------:R-:W-:Y:S02]  /*00c0*/  LEA.HI R0, R0, R7, RZ, 0x2 ;  /* 0x0000000700007211 */ /* 0x000fe400078f10ff */
[----:B------:R-:W-:Y:S02]  /*00d0*/  ISETP.GE.AND P0, PT, R7, 0x100, PT ;  /* 0x000001000700780c */ /* 0x000fe40003f06270 */
[--C-:B------:R-:W-:Y:S02]  /*00e0*/  SHF.R.S32.HI R2, RZ, 0x2, R0.reuse ;  /* 0x00000002ff027819 */ /* 0x100fe40000011400 */
[----:B------:R-:W-:-:S02]  /*00f0*/  SHF.R.S32.HI R3, RZ, 0x1f, R0 ;  /* 0x0000001fff037819 */ /* 0x000fc40000011400 */
[----:B------:R-:W-:Y:S02]  /*0100*/  LOP3.LUT R0, R0, 0xfffffffc, RZ, 0xc0, !PT ;  /* 0xfffffffc00007812 */ /* 0x000fe400078ec0ff */
[----:B------:R-:W-:-:S03]  /*0110*/  LEA.HI R3, R3, R2, RZ, 0x4 ;  /* 0x0000000203037211 */ /* 0x000fc600078f20ff */
[----:B------:R-:W-:Y:S01]  /*0120*/  IMAD.IADD R0, R7, 0x1, -R0 ;  /* 0x0000000107007824 */ /* 0x000fe200078e0a00 */
[----:B------:R-:W-:-:S05]  /*0130*/  LOP3.LUT R3, R3, 0xfff0, RZ, 0xc0, !PT ;  /* 0x0000fff003037812 */ /* 0x000fca00078ec0ff */
[----:B------:R-:W-:-:S05]  /*0140*/  IMAD.IADD R6, R2, 0x1, -R3 ;  /* 0x0000000102067824 */ /* 0x000fca00078e0a03 */
[----:B------:R-:W-:-:S04]  /*0150*/  PRMT R2, R6, 0x8880, RZ ;  /* 0x0000888006027816 */ /* 0x000fc800000000ff */
[----:B------:R-:W-:-:S04]  /*0160*/  PRMT R2, R2, 0x7710, RZ ;  /* 0x0000771002027816 */ /* 0x000fc800000000ff */
[----:B------:R-:W-:-:S04]  /*0170*/  SHF.R.U32.HI R2, RZ, 0xd, R2 ;  /* 0x0000000dff027819 */ /* 0x000fc80000011602 */
[----:B------:R-:W-:-:S05]  /*0180*/  LOP3.LUT R3, R2, 0x3, RZ, 0xc0, !PT ;  /* 0x0000000302037812 */ /* 0x000fca00078ec0ff */
[----:B------:R-:W-:Y:S02]  /*0190*/  IMAD.IADD R4, R6, 0x1, R3 ;  /* 0x0000000106047824 */ /* 0x000fe400078e0203 */
[----:B------:R-:W1:Y:S03]  /*01a0*/  LDC.64 R2, c[0x0][0x210] ;  /* 0x00008400ff027b82 */ /* 0x000e660000000a00 */
[C---:B------:R-:W-:Y:S02]  /*01b0*/  LOP3.LUT R9, R4.reuse, 0xfc, RZ, 0xc0, !PT ;  /* 0x000000fc04097812 */ /* 0x040fe400078ec0ff */
[----:B------:R-:W-:-:S03]  /*01c0*/  PRMT R10, R4, 0x8880, RZ ;  /* 0x00008880040a7816 */ /* 0x000fc600000000ff */
[----:B------:R-:W-:Y:S01]  /*01d0*/  IMAD.MOV R9, RZ, RZ, -R9 ;  /* 0x000000ffff097224 */ /* 0x000fe200078e0a09 */
[----:B------:R-:W2:Y:S01]  /*01e0*/  LDC.64 R4, c[0x0][0x218] ;  /* 0x00008600ff047b82 */ /* 0x000ea20000000a00 */
[----:B------:R-:W-:-:S03]  /*01f0*/  SHF.R.S32.HI R10, RZ, 0x2, R10 ;  /* 0x00000002ff0a7819 */ /* 0x000fc6000001140a */
[----:B------:R-:W-:Y:S02]  /*0200*/  PRMT R11, R9, 0x7710, RZ ;  /* 0x00007710090b7816 */ /* 0x000fe400000000ff */
[----:B------:R-:W-:Y:S02]  /*0210*/  SHF.R.S32.HI R9, RZ, 0x6, R8 ;  /* 0x00000006ff097819 */ /* 0x000fe40000011408 */
[----:B------:R-:W-:Y:S01]  /*0220*/  PRMT R10, R10, 0x9910, RZ ;  /* 0x000099100a0a7816 */ /* 0x000fe200000000ff */
[----:B------:R-:W-:Y:S02]  /*0230*/  IMAD.IADD R6, R6, 0x1, R11 ;  /* 0x0000000106067824 */ /* 0x000fe400078e020b */
[----:B------:R-:W-:Y:S02]  /*0240*/  IMAD R0, R9, 0x4, R0 ;  /* 0x0000000409007824 */ /* 0x000fe400078e0200 */
[----:B------:R-:W-:Y:S01]  /*0250*/  IMAD.MOV.U32 R9, RZ, RZ, R10 ;  /* 0x000000ffff097224 */ /* 0x000fe200078e000a */
[----:B------:R-:W-:-:S03]  /*0260*/  PRMT R6, R6, 0x8880, RZ ;  /* 0x0000888006067816 */ /* 0x000fc600000000ff */
[----:B------:R-:W-:Y:S02]  /*0270*/  IMAD R0, R9, 0x10, R0 ;  /* 0x0000001009007824 */ /* 0x000fe400078e0200 */
[----:B------:R-:W-:-:S04]  /*0280*/  IMAD.MOV.U32 R9, RZ, RZ, R6 ;  /* 0x000000ffff097224 */ /* 0x000fc800078e0006 */
[----:B------:R-:W-:Y:S02]  /*0290*/  IMAD R9, R9, 0x40, R0 ;  /* 0x0000004009097824 */ /* 0x000fe400078e0200 */
[----:B--2---:R-:W-:Y:S01]  /*02a0*/  IMAD.WIDE R4, R7, 0x4, R4 ;  /* 0x0000000407047825 */ /* 0x004fe200078e0204 */
[----:B------:R-:W-:-:S03]  /*02b0*/  CS2R R6, SRZ ;  /* 0x0000000000067805 */ /* 0x000fc6000001ff00 */
[----:B-1----:R-:W-:Y:S01]  /*02c0*/  IMAD.WIDE R2, R9, 0x4, R2 ;  /* 0x0000000409027825 */ /* 0x002fe200078e0202 */
[----:B------:R-:W-:Y:S06]  /*02d0*/  @P0 BRA `(.L_x_1) ;  /* 0x0000000000040947 */ /* 0x000fec0003800000 */
[----:B------:R1:W5:Y:S02]  /*02e0*/  LDG.E.64 R6, desc[UR4][R2.64] ;  /* 0x0000000402067981 */ /* 0x000364000c1e1b00 */
.L_x_1:
[----:B------:R-:W-:Y:S05]  /*02f0*/  BSYNC B0 ;  /* 0x0000000000007941 */ /* 0x000fea0003800000 */
.L_x_0:
[----:B------:R-:W-:Y:S05]  /*0300*/  @P0 EXIT ;  /* 0x000000000000094d */ /* 0x000fea0003800000 */
[----:B-----5:R-:W-:Y:S01]  /*0310*/  STG.E.64 desc[UR4][R4.64], R6 ;  /* 0x0000000604007986 */ /* 0x020fe2000c101b04 */
[----:B------:R-:W-:Y:S05]  /*0320*/  EXIT ;  /* 0x000000000000794d */ /* 0x000fea0003800000 */
.L_x_2:
[----:B------:R-:W-:-:S00]  /*0330*/  BRA `(.L_x_2) ;  /* 0xfffffffc00fc7947 */ /* 0x000fc0000383ffff */
[----:B------:R-:W-:-:S00]  /*0340*/  NOP ;  /* 0x0000000000007918 */ /* 0x000fc00000000000 */
        /* <DEDUP_REMOVED lines=11> */
.L_x_3:


//--------------------- .nv.constant0.triton_poi_fused_clone_16 --------------------------
	.section	.nv.constant0.triton_poi_fused_clone_16,"a",@progbits
	.sectionflags	@""
	.align	4
.nv.constant0.triton_poi_fused_clone_16:
	.zero		548
